//
// Generated by NVIDIA NVVM Compiler
//
// Compiler Build ID: CL-36424714
// Cuda compilation tools, release 13.0, V13.0.88
// Based on NVVM 20.0.0
//

.version 9.0
.target sm_100
.address_size 64

	// .globl	_Z16divergenceKernelPii

.visible .entry _Z16divergenceKernelPii(
	.param .u64 .ptr .align 1 _Z16divergenceKernelPii_param_0,
	.param .u32 _Z16divergenceKernelPii_param_1
)
{
	.reg .pred 	%p<3>;
	.reg .b32 	%r<10>;
	.reg .b64 	%rd<5>;

	ld.param.u64 	%rd2, [_Z16divergenceKernelPii_param_0];
	ld.param.u32 	%r3, [_Z16divergenceKernelPii_param_1];
	mov.u32 	%r4, %ctaid.x;
	mov.u32 	%r5, %ntid.x;
	mov.u32 	%r6, %tid.x;
	mad.lo.s32 	%r1, %r4, %r5, %r6;
	setp.ge.s32 	%p1, %r1, %r3;
	@%p1 bra 	$L__BB0_4;
	cvta.to.global.u64 	%rd3, %rd2;
	mul.wide.s32 	%rd4, %r1, 4;
	add.s64 	%rd1, %rd3, %rd4;
	ld.global.u32 	%r2, [%rd1];
	and.b32  	%r7, %r2, 1;
	setp.eq.b32 	%p2, %r7, 1;
	@%p2 bra 	$L__BB0_3;
	shl.b32 	%r9, %r2, 1;
	st.global.u32 	[%rd1], %r9;
	bra.uni 	$L__BB0_4;
$L__BB0_3:
	add.s32 	%r8, %r2, 1;
	st.global.u32 	[%rd1], %r8;
$L__BB0_4:
	ret;

}
	// .globl	_Z23withoutDivergenceKernelPii
.visible .entry _Z23withoutDivergenceKernelPii(
	.param .u64 .ptr .align 1 _Z23withoutDivergenceKernelPii_param_0,
	.param .u32 _Z23withoutDivergenceKernelPii_param_1
)
{
	.reg .pred 	%p<2>;
	.reg .b32 	%r<13>;
	.reg .b64 	%rd<5>;

	ld.param.u64 	%rd1, [_Z23withoutDivergenceKernelPii_param_0];
	ld.param.u32 	%r2, [_Z23withoutDivergenceKernelPii_param_1];
	mov.u32 	%r3, %ctaid.x;
	mov.u32 	%r4, %ntid.x;
	mov.u32 	%r5, %tid.x;
	mad.lo.s32 	%r1, %r3, %r4, %r5;
	setp.ge.s32 	%p1, %r1, %r2;
	@%p1 bra 	$L__BB1_2;
	cvta.to.global.u64 	%rd2, %rd1;
	mul.wide.s32 	%rd3, %r1, 4;
	add.s64 	%rd4, %rd2, %rd3;
	ld.global.u32 	%r6, [%rd4];
	and.b32  	%r7, %r6, 1;
	xor.b32  	%r8, %r7, 1;
	mul.lo.s32 	%r9, %r6, %r8;
	shl.b32 	%r10, %r9, 1;
	mad.lo.s32 	%r11, %r7, %r6, %r7;
	add.s32 	%r12, %r10, %r11;
	st.global.u32 	[%rd4], %r12;
$L__BB1_2:
	ret;

}


// ===== COMPILED SASS (sm_100) =====

	.target	sm_100

	.elftype	@"ET_EXEC"


//--------------------- .note.nv.tkinfo           --------------------------
	.section	.note.nv.tkinfo,"",@"SHT_NOTE"
	.sectionflags	@"SHF_NOTE_NV_TKINFO"
	.tkinfo
        /*0018*/ 	.word	0x00000002
        /*0030*/ 	.string	""
        /*0030*/ 	.string	"ptxas"
        /*0030*/ 	.string	"Cuda compilation tools, release 13.0, V13.0.88"
        /*0030*/ 	.string	"Build cuda_13.0.r13.0/compiler.36424714_0"
        /*0030*/ 	.string	"-arch sm_100 -m 64 "



//--------------------- .note.nv.cuinfo           --------------------------
	.section	.note.nv.cuinfo,"",@"SHT_NOTE"
	.sectionflags	@"SHF_NOTE_NV_CUINFO"
        /*0018*/ 	.short	0x0002
        /*001a*/ 	.short	0x0064
        /*001c*/ 	.short	0x0082
	.zero		2


//--------------------- .nv.info                  --------------------------
	.section	.nv.info,"",@"SHT_CUDA_INFO"
	.align	4


	//----- nvinfo : EIATTR_REGCOUNT
	.align		4
        /*0000*/ 	.byte	0x04, 0x2f
        /*0002*/ 	.short	(.L_1 - .L_0)
	.align		4
.L_0:
        /*0004*/ 	.word	index@(_Z16divergenceKernelPii)
        /*0008*/ 	.word	0x00000008


	//----- nvinfo : EIATTR_FRAME_SIZE
	.align		4
.L_1:
        /*000c*/ 	.byte	0x04, 0x11
        /*000e*/ 	.short	(.L_3 - .L_2)
	.align		4
.L_2:
        /*0010*/ 	.word	index@(_Z16divergenceKernelPii)
        /*0014*/ 	.word	0x00000000


	//----- nvinfo : EIATTR_REGCOUNT
	.align		4
.L_3:
        /*0018*/ 	.byte	0x04, 0x2f
        /*001a*/ 	.short	(.L_5 - .L_4)
	.align		4
.L_4:
        /*001c*/ 	.word	index@(_Z23withoutDivergenceKernelPii)
        /*0020*/ 	.word	0x0000000a


	//----- nvinfo : EIATTR_FRAME_SIZE
	.align		4
.L_5:
        /*0024*/ 	.byte	0x04, 0x11
        /*0026*/ 	.short	(.L_7 - .L_6)
	.align		4
.L_6:
        /*0028*/ 	.word	index@(_Z23withoutDivergenceKernelPii)
        /*002c*/ 	.word	0x00000000


	//----- nvinfo : EIATTR_MIN_STACK_SIZE
	.align		4
.L_7:
        /*0030*/ 	.byte	0x04, 0x12
        /*0032*/ 	.short	(.L_9 - .L_8)
	.align		4
.L_8:
        /*0034*/ 	.word	index@(_Z23withoutDivergenceKernelPii)
        /*0038*/ 	.word	0x00000000


	//----- nvinfo : EIATTR_MIN_STACK_SIZE
	.align		4
.L_9:
        /*003c*/ 	.byte	0x04, 0x12
        /*003e*/ 	.short	(.L_11 - .L_10)
	.align		4
.L_10:
        /*0040*/ 	.word	index@(_Z16divergenceKernelPii)
        /*0044*/ 	.word	0x00000000
.L_11:


//--------------------- .nv.compat                --------------------------
	.section	.nv.compat,"",@"SHT_CUDA_COMPAT_INFO"
	.align	4
        /*0000*/ 	.byte	0x02, 0x09, 0x00, 0x00, 0x02, 0x02, 0x01, 0x00, 0x02, 0x05, 0x05, 0x00, 0x03, 0x07, 0x01, 0x01
        /*0010*/ 	.byte	0x02, 0x03, 0x00, 0x00, 0x02, 0x06, 0x01, 0x00, 0x04, 0x0b, 0x08, 0x00, 0x09, 0x00, 0x00, 0x00
        /*0020*/ 	.byte	0x00, 0x00, 0x00, 0x00


//--------------------- .nv.info._Z23withoutDivergenceKernelPii --------------------------
	.section	.nv.info._Z23withoutDivergenceKernelPii,"",@"SHT_CUDA_INFO"
	.sectionflags	@""
	.align	4


	//----- nvinfo : EIATTR_CUDA_API_VERSION
	.align		4
        /*0000*/ 	.byte	0x04, 0x37
        /*0002*/ 	.short	(.L_13 - .L_12)
.L_12:
        /*0004*/ 	.word	0x00000082


	//----- nvinfo : EIATTR_KPARAM_INFO
	.align		4
.L_13:
        /*0008*/ 	.byte	0x04, 0x17
        /*000a*/ 	.short	(.L_15 - .L_14)
.L_14:
        /*000c*/ 	.word	0x00000000
        /*0010*/ 	.short	0x0001
        /*0012*/ 	.short	0x0008
        /*0014*/ 	.byte	0x00, 0xf0, 0x11, 0x00


	//----- nvinfo : EIATTR_KPARAM_INFO
	.align		4
.L_15:
        /*0018*/ 	.byte	0x04, 0x17
        /*001a*/ 	.short	(.L_17 - .L_16)
.L_16:
        /*001c*/ 	.word	0x00000000
        /*0020*/ 	.short	0x0000
        /*0022*/ 	.short	0x0000
        /*0024*/ 	.byte	0x00, 0xf5, 0x21, 0x00


	//----- nvinfo : EIATTR_SPARSE_MMA_MASK
	.align		4
.L_17:
        /*0028*/ 	.byte	0x03, 0x50
        /*002a*/ 	.short	0x0000


	//----- nvinfo : EIATTR_MAXREG_COUNT
	.align		4
        /*002c*/ 	.byte	0x03, 0x1b
        /*002e*/ 	.short	0x00ff


	//----- nvinfo : EIATTR_MERCURY_ISA_VERSION
	.align		4
        /*0030*/ 	.byte	0x03, 0x5f
        /*0032*/ 	.short	0x0101


	//----- nvinfo : EIATTR_VRC_CTA_INIT_COUNT
	.align		4
        /*0034*/ 	.byte	0x02, 0x4a
	.zero		1
	.zero		1


	//----- nvinfo : EIATTR_EXIT_INSTR_OFFSETS
	.align		4
        /*0038*/ 	.byte	0x04, 0x1c
        /*003a*/ 	.short	(.L_19 - .L_18)


	//   ....[0]....
.L_18:
        /*003c*/ 	.word	0x00000070


	//   ....[1]....
        /*0040*/ 	.word	0x00000120


	//----- nvinfo : EIATTR_CBANK_PARAM_SIZE
	.align		4
.L_19:
        /*0044*/ 	.byte	0x03, 0x19
        /*0046*/ 	.short	0x000c


	//----- nvinfo : EIATTR_PARAM_CBANK
	.align		4
        /*0048*/ 	.byte	0x04, 0x0a
        /*004a*/ 	.short	(.L_21 - .L_20)
	.align		4
.L_20:
        /*004c*/ 	.word	index@(.nv.constant0._Z23withoutDivergenceKernelPii)
        /*0050*/ 	.short	0x0380
        /*0052*/ 	.short	0x000c


	//----- nvinfo : EIATTR_SW_WAR
	.align		4
.L_21:
        /*0054*/ 	.byte	0x04, 0x36
        /*0056*/ 	.short	(.L_23 - .L_22)
.L_22:
        /*0058*/ 	.word	0x00000008
.L_23:


//--------------------- .nv.info._Z16divergenceKernelPii --------------------------
	.section	.nv.info._Z16divergenceKernelPii,"",@"SHT_CUDA_INFO"
	.sectionflags	@""
	.align	4


	//----- nvinfo : EIATTR_CUDA_API_VERSION
	.align		4
        /*0000*/ 	.byte	0x04, 0x37
        /*0002*/ 	.short	(.L_25 - .L_24)
.L_24:
        /*0004*/ 	.word	0x00000082


	//----- nvinfo : EIATTR_KPARAM_INFO
	.align		4
.L_25:
        /*0008*/ 	.byte	0x04, 0x17
        /*000a*/ 	.short	(.L_27 - .L_26)
.L_26:
        /*000c*/ 	.word	0x00000000
        /*0010*/ 	.short	0x0001
        /*0012*/ 	.short	0x0008
        /*0014*/ 	.byte	0x00, 0xf0, 0x11, 0x00


	//----- nvinfo : EIATTR_KPARAM_INFO
	.align		4
.L_27:
        /*0018*/ 	.byte	0x04, 0x17
        /*001a*/ 	.short	(.L_29 - .L_28)
.L_28:
        /*001c*/ 	.word	0x00000000
        /*0020*/ 	.short	0x0000
        /*0022*/ 	.short	0x0000
        /*0024*/ 	.byte	0x00, 0xf5, 0x21, 0x00


	//----- nvinfo : EIATTR_SPARSE_MMA_MASK
	.align		4
.L_29:
        /*0028*/ 	.byte	0x03, 0x50
        /*002a*/ 	.short	0x0000


	//----- nvinfo : EIATTR_MAXREG_COUNT
	.align		4
        /*002c*/ 	.byte	0x03, 0x1b
        /*002e*/ 	.short	0x00ff


	//----- nvinfo : EIATTR_MERCURY_ISA_VERSION
	.align		4
        /*0030*/ 	.byte	0x03, 0x5f
        /*0032*/ 	.short	0x0101


	//----- nvinfo : EIATTR_VRC_CTA_INIT_COUNT
	.align		4
        /*0034*/ 	.byte	0x02, 0x4a
	.zero		1
	.zero		1


	//----- nvinfo : EIATTR_EXIT_INSTR_OFFSETS
	.align		4
        /*0038*/ 	.byte	0x04, 0x1c
        /*003a*/ 	.short	(.L_31 - .L_30)


	//   ....[0]....
.L_30:
        /*003c*/ 	.word	0x00000070


	//   ....[1]....
        /*0040*/ 	.word	0x00000100


	//   ....[2]....
        /*0044*/ 	.word	0x00000130


	//----- nvinfo : EIATTR_CBANK_PARAM_SIZE
	.align		4
.L_31:
        /*0048*/ 	.byte	0x03, 0x19
        /*004a*/ 	.short	0x000c


	//----- nvinfo : EIATTR_PARAM_CBANK
	.align		4
        /*004c*/ 	.byte	0x04, 0x0a
        /*004e*/ 	.short	(.L_33 - .L_32)
	.align		4
.L_32:
        /*0050*/ 	.word	index@(.nv.constant0._Z16divergenceKernelPii)
        /*0054*/ 	.short	0x0380
        /*0056*/ 	.short	0x000c


	//----- nvinfo : EIATTR_SW_WAR
	.align		4
.L_33:
        /*0058*/ 	.byte	0x04, 0x36
        /*005a*/ 	.short	(.L_35 - .L_34)
.L_34:
        /*005c*/ 	.word	0x00000008
.L_35:


//--------------------- .nv.callgraph             --------------------------
	.section	.nv.callgraph,"",@"SHT_CUDA_CALLGRAPH"
	.align	4
	.sectionentsize	8
	.align		4
        /*0000*/ 	.word	0x00000000
	.align		4
        /*0004*/ 	.word	0xffffffff
	.align		4
        /*0008*/ 	.word	0x00000000
	.align		4
        /*000c*/ 	.word	0xfffffffe
	.align		4
        /*0010*/ 	.word	0x00000000
	.align		4
        /*0014*/ 	.word	0xfffffffd
	.align		4
        /*0018*/ 	.word	0x00000000
	.align		4
        /*001c*/ 	.word	0xfffffffc


//--------------------- .text._Z23withoutDivergenceKernelPii --------------------------
	.section	.text._Z23withoutDivergenceKernelPii,"ax",@progbits
	.align	128
        .global         _Z23withoutDivergenceKernelPii
        .type           _Z23withoutDivergenceKernelPii,@function
        .size           _Z23withoutDivergenceKernelPii,(.L_x_2 - _Z23withoutDivergenceKernelPii)
        .other          _Z23withoutDivergenceKernelPii,@"STO_CUDA_ENTRY STV_DEFAULT"
_Z23withoutDivergenceKernelPii:
.text._Z23withoutDivergenceKernelPii:
[----:B------:R-:W-:Y:S01]  /*0000*/  LDC R1, c[0x0][0x37c] ;  /* 0x0000df00ff017b82 */ /* 0x000fe20000000800 */
[----:B------:R-:W0:Y:S07]  /*0010*/  S2R R0, SR_TID.X ;  /* 0x0000000000007919 */ /* 0x000e2e0000002100 */
[----:B------:R-:W0:Y:S01]  /*0020*/  S2UR UR4, SR_CTAID.X ;  /* 0x00000000000479c3 */ /* 0x000e220000002500 */
[----:B------:R-:W1:Y:S07]  /*0030*/  LDCU UR5, c[0x0][0x388] ;  /* 0x00007100ff0577ac */ /* 0x000e6e0008000800 */
[----:B------:R-:W0:Y:S02]  /*0040*/  LDC R5, c[0x0][0x360] ;  /* 0x0000d800ff057b82 */ /* 0x000e240000000800 */
[----:B0-----:R-:W-:-:S05]  /*0050*/  IMAD R5, R5, UR4, R0 ;  /* 0x0000000405057c24 */ /* 0x001fca000f8e0200 */
[----:B-1----:R-:W-:-:S13]  /*0060*/  ISETP.GE.AND P0, PT, R5, UR5, PT ;  /* 0x0000000505007c0c */ /* 0x002fda000bf06270 */
[----:B------:R-:W-:Y:S05]  /*0070*/  @P0 EXIT ;  /* 0x000000000000094d */ /* 0x000fea0003800000 */
[----:B------:R-:W0:Y:S01]  /*0080*/  LDC.64 R2, c[0x0][0x380] ;  /* 0x0000e000ff027b82 */ /* 0x000e220000000a00 */
[----:B------:R-:W1:Y:S01]  /*0090*/  LDCU.64 UR4, c[0x0][0x358] ;  /* 0x00006b00ff0477ac */ /* 0x000e620008000a00 */
[----:B0-----:R-:W-:-:S05]  /*00a0*/  IMAD.WIDE R2, R5, 0x4, R2 ;  /* 0x0000000405027825 */ /* 0x001fca00078e0202 */
[----:B-1----:R-:W2:Y:S02]  /*00b0*/  LDG.E R0, desc[UR4][R2.64] ;  /* 0x0000000402007981 */ /* 0x002ea4000c1e1900 */
[C---:B--2---:R-:W-:Y:S02]  /*00c0*/  LOP3.LUT R7, R0.reuse, 0x1, RZ, 0xc, !PT ;  /* 0x0000000100077812 */ /* 0x044fe400078e0cff */
[----:B------:R-:W-:-:S03]  /*00d0*/  LOP3.LUT R5, R0, 0x1, RZ, 0xc0, !PT ;  /* 0x0000000100057812 */ /* 0x000fc600078ec0ff */
[C---:B------:R-:W-:Y:S02]  /*00e0*/  IMAD R7, R0.reuse, R7, RZ ;  /* 0x0000000700077224 */ /* 0x040fe400078e02ff */
[----:B------:R-:W-:-:S05]  /*00f0*/  IMAD R0, R0, R5, R5 ;  /* 0x0000000500007224 */ /* 0x000fca00078e0205 */
[----:B------:R-:W-:-:S05]  /*0100*/  LEA R7, R7, R0, 0x1 ;  /* 0x0000000007077211 */ /* 0x000fca00078e08ff */
[----:B------:R-:W-:Y:S01]  /*0110*/  STG.E desc[UR4][R2.64], R7 ;  /* 0x0000000702007986 */ /* 0x000fe2000c101904 */
[----:B------:R-:W-:Y:S05]  /*0120*/  EXIT ;  /* 0x000000000000794d */ /* 0x000fea0003800000 */
.L_x_0:
[----:B------:R-:W-:-:S00]  /*0130*/  BRA `(.L_x_0) ;  /* 0xfffffffc00fc7947 */ /* 0x000fc0000383ffff */
[----:B------:R-:W-:-:S00]  /*0140*/  NOP ;  /* 0x0000000000007918 */ /* 0x000fc00000000000 */
        /* <DEDUP_REMOVED lines=11> */
.L_x_2:


//--------------------- .text._Z16divergenceKernelPii --------------------------
	.section	.text._Z16divergenceKernelPii,"ax",@progbits
	.align	128
        .global         _Z16divergenceKernelPii
        .type           _Z16divergenceKernelPii,@function
        .size           _Z16divergenceKernelPii,(.L_x_3 - _Z16divergenceKernelPii)
        .other          _Z16divergenceKernelPii,@"STO_CUDA_ENTRY STV_DEFAULT"
_Z16divergenceKernelPii:
.text._Z16divergenceKernelPii:
        /* <DEDUP_REMOVED lines=12> */
[----:B--2---:R-:W-:-:S04]  /*00c0*/  LOP3.LUT R4, R0, 0x1, RZ, 0xc0, !PT ;  /* 0x0000000100047812 */ /* 0x004fc800078ec0ff */
[----:B------:R-:W-:-:S13]  /*00d0*/  ISETP.NE.U32.AND P0, PT, R4, 0x1, PT ;  /* 0x000000010400780c */ /* 0x000fda0003f05070 */
[----:B------:R-:W-:-:S05]  /*00e0*/  @P0 IMAD.SHL.U32 R5, R0, 0x2, RZ ;  /* 0x0000000200050824 */ /* 0x000fca00078e00ff */
[----:B------:R0:W-:Y:S01]  /*00f0*/  @P0 STG.E desc[UR4][R2.64], R5 ;  /* 0x0000000502000986 */ /* 0x0001e2000c101904 */
[----:B------:R-:W-:Y:S05]  /*0100*/  @P0 EXIT ;  /* 0x000000000000094d */ /* 0x000fea0003800000 */
[----:B0-----:R-:W-:-:S05]  /*0110*/  IADD3 R5, PT, PT, R0, 0x1, RZ ;  /* 0x0000000100057810 */ /* 0x001fca0007ffe0ff */
[----:B------:R-:W-:Y:S01]  /*0120*/  STG.E desc[UR4][R2.64], R5 ;  /* 0x0000000502007986 */ /* 0x000fe2000c101904 */
[----:B------:R-:W-:Y:S05]  /*0130*/  EXIT ;  /* 0x000000000000794d */ /* 0x000fea0003800000 */
.L_x_1:
        /* <DEDUP_REMOVED lines=12> */
.L_x_3:


//--------------------- .nv.shared.reserved.0     --------------------------
	.section	.nv.shared.reserved.0,"aw",@nobits
	.weak		__nv_reservedSMEM_offset_0_alias
	.size		__nv_reservedSMEM_offset_0_alias, 0, 64
	.other		__nv_reservedSMEM_offset_0_alias,@"STO_CUDA_RESERVED_SHARED STV_DEFAULT"
__nv_reservedSMEM_offset_0_alias:
	.zero		0
	.zero		64


//--------------------- .nv.constant0._Z23withoutDivergenceKernelPii --------------------------
	.section	.nv.constant0._Z23withoutDivergenceKernelPii,"a",@progbits
	.sectionflags	@""
	.align	4
.nv.constant0._Z23withoutDivergenceKernelPii:
	.zero		908


//--------------------- .nv.constant0._Z16divergenceKernelPii --------------------------
	.section	.nv.constant0._Z16divergenceKernelPii,"a",@progbits
	.sectionflags	@""
	.align	4
.nv.constant0._Z16divergenceKernelPii:
	.zero		908


//--------------------- SYMBOLS --------------------------

	.type		.nv.reservedSmem.offset0,@object
	.size		.nv.reservedSmem.offset0,0x4
